//
// Generated by NVIDIA NVVM Compiler
//
// Compiler Build ID: CL-36424714
// Cuda compilation tools, release 13.0, V13.0.88
// Based on NVVM 20.0.0
//

.version 9.0
.target sm_100
.address_size 64

	// .globl	hotspot
// _ZZ7hotspotE12temp_on_cuda has been demoted
// _ZZ7hotspotE13power_on_cuda has been demoted
// _ZZ7hotspotE6temp_t has been demoted

.visible .entry hotspot(
	.param .u32 hotspot_param_0,
	.param .u64 .ptr .align 1 hotspot_param_1,
	.param .u64 .ptr .align 1 hotspot_param_2,
	.param .u64 .ptr .align 1 hotspot_param_3,
	.param .u32 hotspot_param_4,
	.param .u32 hotspot_param_5,
	.param .u32 hotspot_param_6,
	.param .u32 hotspot_param_7,
	.param .f32 hotspot_param_8,
	.param .f32 hotspot_param_9,
	.param .f32 hotspot_param_10,
	.param .f32 hotspot_param_11,
	.param .f32 hotspot_param_12
)
{
	.reg .pred 	%p<33>;
	.reg .b32 	%r<83>;
	.reg .b32 	%f<31>;
	.reg .b64 	%rd<12>;
	// demoted variable
	.shared .align 4 .b8 _ZZ7hotspotE12temp_on_cuda[1024];
	// demoted variable
	.shared .align 4 .b8 _ZZ7hotspotE13power_on_cuda[1024];
	// demoted variable
	.shared .align 4 .b8 _ZZ7hotspotE6temp_t[1024];
	ld.param.u32 	%r28, [hotspot_param_0];
	ld.param.u64 	%rd1, [hotspot_param_1];
	ld.param.u64 	%rd2, [hotspot_param_2];
	ld.param.u64 	%rd3, [hotspot_param_3];
	ld.param.u32 	%r29, [hotspot_param_4];
	ld.param.u32 	%r30, [hotspot_param_5];
	ld.param.u32 	%r31, [hotspot_param_6];
	ld.param.u32 	%r32, [hotspot_param_7];
	ld.param.f32 	%f8, [hotspot_param_8];
	ld.param.f32 	%f5, [hotspot_param_9];
	ld.param.f32 	%f6, [hotspot_param_10];
	ld.param.f32 	%f7, [hotspot_param_11];
	ld.param.f32 	%f9, [hotspot_param_12];
	mov.u32 	%r33, %ctaid.x;
	mov.u32 	%r34, %ctaid.y;
	mov.u32 	%r1, %tid.x;
	mov.u32 	%r2, %tid.y;
	div.rn.f32 	%f1, %f9, %f8;
	shl.b32 	%r35, %r28, 1;
	sub.s32 	%r36, 16, %r35;
	mul.lo.s32 	%r37, %r36, %r34;
	sub.s32 	%r3, %r37, %r32;
	mul.lo.s32 	%r38, %r36, %r33;
	sub.s32 	%r4, %r38, %r31;
	add.s32 	%r39, %r3, %r2;
	add.s32 	%r5, %r4, %r1;
	mad.lo.s32 	%r6, %r39, %r29, %r5;
	setp.lt.s32 	%p3, %r39, 0;
	setp.ge.s32 	%p4, %r39, %r30;
	shl.b32 	%r40, %r2, 6;
	mov.u32 	%r41, _ZZ7hotspotE12temp_on_cuda;
	add.s32 	%r7, %r41, %r40;
	shl.b32 	%r42, %r1, 2;
	add.s32 	%r8, %r7, %r42;
	mov.u32 	%r43, _ZZ7hotspotE13power_on_cuda;
	add.s32 	%r44, %r43, %r40;
	add.s32 	%r9, %r44, %r42;
	or.pred  	%p5, %p3, %p4;
	@%p5 bra 	$L__BB0_3;
	setp.lt.s32 	%p6, %r5, 0;
	setp.ge.s32 	%p7, %r5, %r29;
	or.pred  	%p8, %p6, %p7;
	@%p8 bra 	$L__BB0_3;
	cvta.to.global.u64 	%rd4, %rd2;
	mul.wide.s32 	%rd5, %r6, 4;
	add.s64 	%rd6, %rd4, %rd5;
	ld.global.f32 	%f10, [%rd6];
	st.shared.f32 	[%r8], %f10;
	cvta.to.global.u64 	%rd7, %rd1;
	add.s64 	%rd8, %rd7, %rd5;
	ld.global.f32 	%f11, [%rd8];
	st.shared.f32 	[%r9], %f11;
$L__BB0_3:
	bar.sync 	0;
	neg.s32 	%r45, %r3;
	shr.s32 	%r46, %r3, 31;
	and.b32  	%r10, %r46, %r45;
	add.s32 	%r47, %r3, 15;
	setp.lt.s32 	%p10, %r47, %r30;
	not.b32 	%r48, %r3;
	add.s32 	%r49, %r30, %r48;
	selp.b32 	%r11, 15, %r49, %p10;
	neg.s32 	%r50, %r4;
	shr.s32 	%r51, %r4, 31;
	and.b32  	%r12, %r51, %r50;
	add.s32 	%r52, %r4, 15;
	setp.lt.s32 	%p11, %r52, %r29;
	not.b32 	%r53, %r4;
	add.s32 	%r54, %r29, %r53;
	selp.b32 	%r13, 15, %r54, %p11;
	setp.lt.s32 	%p12, %r28, 1;
	mov.u32 	%r56, _ZZ7hotspotE6temp_t;
	add.s32 	%r57, %r56, %r40;
	add.s32 	%r14, %r57, %r42;
	@%p12 bra 	$L__BB0_12;
	add.s32 	%r61, %r2, 1;
	min.s32 	%r62, %r61, %r11;
	shl.b32 	%r63, %r62, 6;
	add.s32 	%r65, %r41, %r63;
	add.s32 	%r15, %r65, %r42;
	add.s32 	%r67, %r2, -1;
	max.s32 	%r68, %r67, %r10;
	shl.b32 	%r69, %r68, 6;
	add.s32 	%r70, %r41, %r69;
	add.s32 	%r16, %r70, %r42;
	add.s32 	%r71, %r1, 1;
	min.s32 	%r72, %r71, %r13;
	shl.b32 	%r73, %r72, 2;
	add.s32 	%r17, %r7, %r73;
	add.s32 	%r74, %r1, -1;
	max.s32 	%r75, %r74, %r12;
	shl.b32 	%r76, %r75, 2;
	add.s32 	%r18, %r7, %r76;
	neg.s32 	%r82, %r28;
	rcp.rn.f32 	%f2, %f7;
	rcp.rn.f32 	%f3, %f6;
	rcp.rn.f32 	%f4, %f5;
	mov.b32 	%r81, -1;
	mov.b32 	%r80, 1;
$L__BB0_5:
	add.s32 	%r23, %r80, -1;
	setp.le.u32 	%p14, %r1, %r23;
	add.s32 	%r24, %r81, 15;
	setp.gt.s32 	%p15, %r1, %r24;
	mov.pred 	%p32, -1;
	or.pred  	%p16, %p14, %p15;
	@%p16 bra 	$L__BB0_8;
	setp.gt.s32 	%p18, %r2, %r11;
	setp.lt.s32 	%p19, %r2, %r10;
	setp.gt.s32 	%p20, %r1, %r13;
	setp.lt.s32 	%p21, %r1, %r12;
	setp.le.u32 	%p22, %r2, %r23;
	setp.gt.s32 	%p23, %r2, %r24;
	or.pred  	%p24, %p22, %p23;
	or.pred  	%p25, %p24, %p21;
	or.pred  	%p26, %p25, %p20;
	or.pred  	%p27, %p26, %p19;
	or.pred  	%p28, %p27, %p18;
	@%p28 bra 	$L__BB0_8;
	ld.shared.f32 	%f12, [%r8];
	ld.shared.f32 	%f13, [%r9];
	ld.shared.f32 	%f14, [%r15];
	ld.shared.f32 	%f15, [%r16];
	add.f32 	%f16, %f14, %f15;
	add.f32 	%f17, %f12, %f12;
	sub.f32 	%f18, %f16, %f17;
	fma.rn.f32 	%f19, %f3, %f18, %f13;
	ld.shared.f32 	%f20, [%r17];
	ld.shared.f32 	%f21, [%r18];
	add.f32 	%f22, %f20, %f21;
	sub.f32 	%f23, %f22, %f17;
	fma.rn.f32 	%f24, %f4, %f23, %f19;
	mov.f32 	%f25, 0f42A00000;
	sub.f32 	%f26, %f25, %f12;
	fma.rn.f32 	%f27, %f2, %f26, %f24;
	fma.rn.f32 	%f28, %f1, %f27, %f12;
	st.shared.f32 	[%r14], %f28;
	mov.pred 	%p32, 0;
$L__BB0_8:
	bar.sync 	0;
	add.s32 	%r82, %r82, 1;
	setp.eq.s32 	%p30, %r82, 0;
	@%p30 bra 	$L__BB0_12;
	@%p32 bra 	$L__BB0_11;
	ld.shared.f32 	%f29, [%r14];
	st.shared.f32 	[%r8], %f29;
$L__BB0_11:
	bar.sync 	0;
	add.s32 	%r81, %r81, -1;
	add.s32 	%r80, %r80, 1;
	bra.uni 	$L__BB0_5;
$L__BB0_12:
	@%p32 bra 	$L__BB0_14;
	ld.shared.f32 	%f30, [%r14];
	cvta.to.global.u64 	%rd9, %rd3;
	mul.wide.s32 	%rd10, %r6, 4;
	add.s64 	%rd11, %rd9, %rd10;
	st.global.f32 	[%rd11], %f30;
$L__BB0_14:
	ret;

}


// ===== COMPILED SASS (sm_100) =====

	.target	sm_100

	.elftype	@"ET_EXEC"


//--------------------- .note.nv.tkinfo           --------------------------
	.section	.note.nv.tkinfo,"",@"SHT_NOTE"
	.sectionflags	@"SHF_NOTE_NV_TKINFO"
	.tkinfo
        /*0018*/ 	.word	0x00000002
        /*0030*/ 	.string	""
        /*0030*/ 	.string	"ptxas"
        /*0030*/ 	.string	"Cuda compilation tools, release 13.0, V13.0.88"
        /*0030*/ 	.string	"Build cuda_13.0.r13.0/compiler.36424714_0"
        /*0030*/ 	.string	"-arch sm_100 -m 64 "



//--------------------- .note.nv.cuinfo           --------------------------
	.section	.note.nv.cuinfo,"",@"SHT_NOTE"
	.sectionflags	@"SHF_NOTE_NV_CUINFO"
        /*0018*/ 	.short	0x0002
        /*001a*/ 	.short	0x0064
        /*001c*/ 	.short	0x0082
	.zero		2


//--------------------- .nv.info                  --------------------------
	.section	.nv.info,"",@"SHT_CUDA_INFO"
	.align	4


	//----- nvinfo : EIATTR_REGCOUNT
	.align		4
        /*0000*/ 	.byte	0x04, 0x2f
        /*0002*/ 	.short	(.L_1 - .L_0)
	.align		4
.L_0:
        /*0004*/ 	.word	index@(hotspot)
        /*0008*/ 	.word	0x0000001e


	//----- nvinfo : EIATTR_FRAME_SIZE
	.align		4
.L_1:
        /*000c*/ 	.byte	0x04, 0x11
        /*000e*/ 	.short	(.L_3 - .L_2)
	.align		4
.L_2:
        /*0010*/ 	.word	index@($__internal_1_$__cuda_sm3x_div_rn_noftz_f32_slowpath)
        /*0014*/ 	.word	0x00000000


	//----- nvinfo : EIATTR_FRAME_SIZE
	.align		4
.L_3:
        /*0018*/ 	.byte	0x04, 0x11
        /*001a*/ 	.short	(.L_5 - .L_4)
	.align		4
.L_4:
        /*001c*/ 	.word	index@($__internal_0_$__cuda_sm20_rcp_rn_f32_slowpath)
        /*0020*/ 	.word	0x00000000


	//----- nvinfo : EIATTR_FRAME_SIZE
	.align		4
.L_5:
        /*0024*/ 	.byte	0x04, 0x11
        /*0026*/ 	.short	(.L_7 - .L_6)
	.align		4
.L_6:
        /*0028*/ 	.word	index@(hotspot)
        /*002c*/ 	.word	0x00000000


	//----- nvinfo : EIATTR_MIN_STACK_SIZE
	.align		4
.L_7:
        /*0030*/ 	.byte	0x04, 0x12
        /*0032*/ 	.short	(.L_9 - .L_8)
	.align		4
.L_8:
        /*0034*/ 	.word	index@(hotspot)
        /*0038*/ 	.word	0x00000000
.L_9:


//--------------------- .nv.compat                --------------------------
	.section	.nv.compat,"",@"SHT_CUDA_COMPAT_INFO"
	.align	4
        /*0000*/ 	.byte	0x02, 0x09, 0x00, 0x00, 0x02, 0x02, 0x01, 0x00, 0x02, 0x05, 0x05, 0x00, 0x03, 0x07, 0x01, 0x01
        /*0010*/ 	.byte	0x02, 0x03, 0x00, 0x00, 0x02, 0x06, 0x01, 0x00, 0x04, 0x0b, 0x08, 0x00, 0x01, 0x00, 0x00, 0x00
        /*0020*/ 	.byte	0x00, 0x00, 0x00, 0x00


//--------------------- .nv.info.hotspot          --------------------------
	.section	.nv.info.hotspot,"",@"SHT_CUDA_INFO"
	.sectionflags	@""
	.align	4


	//----- nvinfo : EIATTR_CUDA_API_VERSION
	.align		4
        /*0000*/ 	.byte	0x04, 0x37
        /*0002*/ 	.short	(.L_11 - .L_10)
.L_10:
        /*0004*/ 	.word	0x00000082


	//----- nvinfo : EIATTR_KPARAM_INFO
	.align		4
.L_11:
        /*0008*/ 	.byte	0x04, 0x17
        /*000a*/ 	.short	(.L_13 - .L_12)
.L_12:
        /*000c*/ 	.word	0x00000000
        /*0010*/ 	.short	0x000c
        /*0012*/ 	.short	0x0040
        /*0014*/ 	.byte	0x00, 0xf0, 0x11, 0x00


	//----- nvinfo : EIATTR_KPARAM_INFO
	.align		4
.L_13:
        /*0018*/ 	.byte	0x04, 0x17
        /*001a*/ 	.short	(.L_15 - .L_14)
.L_14:
        /*001c*/ 	.word	0x00000000
        /*0020*/ 	.short	0x000b
        /*0022*/ 	.short	0x003c
        /*0024*/ 	.byte	0x00, 0xf0, 0x11, 0x00


	//----- nvinfo : EIATTR_KPARAM_INFO
	.align		4
.L_15:
        /*0028*/ 	.byte	0x04, 0x17
        /*002a*/ 	.short	(.L_17 - .L_16)
.L_16:
        /*002c*/ 	.word	0x00000000
        /*0030*/ 	.short	0x000a
        /*0032*/ 	.short	0x0038
        /*0034*/ 	.byte	0x00, 0xf0, 0x11, 0x00


	//----- nvinfo : EIATTR_KPARAM_INFO
	.align		4
.L_17:
        /*0038*/ 	.byte	0x04, 0x17
        /*003a*/ 	.short	(.L_19 - .L_18)
.L_18:
        /*003c*/ 	.word	0x00000000
        /*0040*/ 	.short	0x0009
        /*0042*/ 	.short	0x0034
        /*0044*/ 	.byte	0x00, 0xf0, 0x11, 0x00


	//----- nvinfo : EIATTR_KPARAM_INFO
	.align		4
.L_19:
        /*0048*/ 	.byte	0x04, 0x17
        /*004a*/ 	.short	(.L_21 - .L_20)
.L_20:
        /*004c*/ 	.word	0x00000000
        /*0050*/ 	.short	0x0008
        /*0052*/ 	.short	0x0030
        /*0054*/ 	.byte	0x00, 0xf0, 0x11, 0x00


	//----- nvinfo : EIATTR_KPARAM_INFO
	.align		4
.L_21:
        /*0058*/ 	.byte	0x04, 0x17
        /*005a*/ 	.short	(.L_23 - .L_22)
.L_22:
        /*005c*/ 	.word	0x00000000
        /*0060*/ 	.short	0x0007
        /*0062*/ 	.short	0x002c
        /*0064*/ 	.byte	0x00, 0xf0, 0x11, 0x00


	//----- nvinfo : EIATTR_KPARAM_INFO
	.align		4
.L_23:
        /*0068*/ 	.byte	0x04, 0x17
        /*006a*/ 	.short	(.L_25 - .L_24)
.L_24:
        /*006c*/ 	.word	0x00000000
        /*0070*/ 	.short	0x0006
        /*0072*/ 	.short	0x0028
        /*0074*/ 	.byte	0x00, 0xf0, 0x11, 0x00


	//----- nvinfo : EIATTR_KPARAM_INFO
	.align		4
.L_25:
        /*0078*/ 	.byte	0x04, 0x17
        /*007a*/ 	.short	(.L_27 - .L_26)
.L_26:
        /*007c*/ 	.word	0x00000000
        /*0080*/ 	.short	0x0005
        /*0082*/ 	.short	0x0024
        /*0084*/ 	.byte	0x00, 0xf0, 0x11, 0x00


	//----- nvinfo : EIATTR_KPARAM_INFO
	.align		4
.L_27:
        /*0088*/ 	.byte	0x04, 0x17
        /*008a*/ 	.short	(.L_29 - .L_28)
.L_28:
        /*008c*/ 	.word	0x00000000
        /*0090*/ 	.short	0x0004
        /*0092*/ 	.short	0x0020
        /*0094*/ 	.byte	0x00, 0xf0, 0x11, 0x00


	//----- nvinfo : EIATTR_KPARAM_INFO
	.align		4
.L_29:
        /*0098*/ 	.byte	0x04, 0x17
        /*009a*/ 	.short	(.L_31 - .L_30)
.L_30:
        /*009c*/ 	.word	0x00000000
        /*00a0*/ 	.short	0x0003
        /*00a2*/ 	.short	0x0018
        /*00a4*/ 	.byte	0x00, 0xf5, 0x21, 0x00


	//----- nvinfo : EIATTR_KPARAM_INFO
	.align		4
.L_31:
        /*00a8*/ 	.byte	0x04, 0x17
        /*00aa*/ 	.short	(.L_33 - .L_32)
.L_32:
        /*00ac*/ 	.word	0x00000000
        /*00b0*/ 	.short	0x0002
        /*00b2*/ 	.short	0x0010
        /*00b4*/ 	.byte	0x00, 0xf5, 0x21, 0x00


	//----- nvinfo : EIATTR_KPARAM_INFO
	.align		4
.L_33:
        /*00b8*/ 	.byte	0x04, 0x17
        /*00ba*/ 	.short	(.L_35 - .L_34)
.L_34:
        /*00bc*/ 	.word	0x00000000
        /*00c0*/ 	.short	0x0001
        /*00c2*/ 	.short	0x0008
        /*00c4*/ 	.byte	0x00, 0xf5, 0x21, 0x00


	//----- nvinfo : EIATTR_KPARAM_INFO
	.align		4
.L_35:
        /*00c8*/ 	.byte	0x04, 0x17
        /*00ca*/ 	.short	(.L_37 - .L_36)
.L_36:
        /*00cc*/ 	.word	0x00000000
        /*00d0*/ 	.short	0x0000
        /*00d2*/ 	.short	0x0000
        /*00d4*/ 	.byte	0x00, 0xf0, 0x11, 0x00


	//----- nvinfo : EIATTR_SPARSE_MMA_MASK
	.align		4
.L_37:
        /*00d8*/ 	.byte	0x03, 0x50
        /*00da*/ 	.short	0x0000


	//----- nvinfo : EIATTR_MAXREG_COUNT
	.align		4
        /*00dc*/ 	.byte	0x03, 0x1b
        /*00de*/ 	.short	0x00ff


	//----- nvinfo : EIATTR_NUM_BARRIERS
	.align		4
        /*00e0*/ 	.byte	0x02, 0x4c
        /*00e2*/ 	.byte	0x01
	.zero		1


	//----- nvinfo : EIATTR_MERCURY_ISA_VERSION
	.align		4
        /*00e4*/ 	.byte	0x03, 0x5f
        /*00e6*/ 	.short	0x0101


	//----- nvinfo : EIATTR_VRC_CTA_INIT_COUNT
	.align		4
        /*00e8*/ 	.byte	0x02, 0x4a
	.zero		1
	.zero		1


	//----- nvinfo : EIATTR_EXIT_INSTR_OFFSETS
	.align		4
        /*00ec*/ 	.byte	0x04, 0x1c
        /*00ee*/ 	.short	(.L_39 - .L_38)


	//   ....[0]....
.L_38:
        /*00f0*/ 	.word	0x00000ad0


	//   ....[1]....
        /*00f4*/ 	.word	0x00000b20


	//----- nvinfo : EIATTR_CRS_STACK_SIZE
	.align		4
.L_39:
        /*00f8*/ 	.byte	0x04, 0x1e
        /*00fa*/ 	.short	(.L_41 - .L_40)
.L_40:
        /*00fc*/ 	.word	0x00000000


	//----- nvinfo : EIATTR_CBANK_PARAM_SIZE
	.align		4
.L_41:
        /*0100*/ 	.byte	0x03, 0x19
        /*0102*/ 	.short	0x0044


	//----- nvinfo : EIATTR_PARAM_CBANK
	.align		4
        /*0104*/ 	.byte	0x04, 0x0a
        /*0106*/ 	.short	(.L_43 - .L_42)
	.align		4
.L_42:
        /*0108*/ 	.word	index@(.nv.constant0.hotspot)
        /*010c*/ 	.short	0x0380
        /*010e*/ 	.short	0x0044


	//----- nvinfo : EIATTR_SW_WAR
	.align		4
.L_43:
        /*0110*/ 	.byte	0x04, 0x36
        /*0112*/ 	.short	(.L_45 - .L_44)
.L_44:
        /*0114*/ 	.word	0x00000008
.L_45:


//--------------------- .nv.callgraph             --------------------------
	.section	.nv.callgraph,"",@"SHT_CUDA_CALLGRAPH"
	.align	4
	.sectionentsize	8
	.align		4
        /*0000*/ 	.word	0x00000000
	.align		4
        /*0004*/ 	.word	0xffffffff
	.align		4
        /*0008*/ 	.word	0x00000000
	.align		4
        /*000c*/ 	.word	0xfffffffe
	.align		4
        /*0010*/ 	.word	0x00000000
	.align		4
        /*0014*/ 	.word	0xfffffffd
	.align		4
        /*0018*/ 	.word	0x00000000
	.align		4
        /*001c*/ 	.word	0xfffffffc


//--------------------- .text.hotspot             --------------------------
	.section	.text.hotspot,"ax",@progbits
	.align	128
        .global         hotspot
        .type           hotspot,@function
        .size           hotspot,(.L_x_24 - hotspot)
        .other          hotspot,@"STO_CUDA_ENTRY STV_DEFAULT"
hotspot:
.text.hotspot:
[----:B------:R-:W-:Y:S08]  /*0000*/  LDC R1, c[0x0][0x37c] ;  /* 0x0000df00ff017b82 */ /* 0x000ff00000000800 */
[----:B------:R-:W0:Y:S01]  /*0010*/  LDC R2, c[0x0][0x3b0] ;  /* 0x0000ec00ff027b82 */ /* 0x000e220000000800 */
[----:B------:R-:W1:Y:S01]  /*0020*/  LDCU UR6, c[0x0][0x3c0] ;  /* 0x00007800ff0677ac */ /* 0x000e620008000800 */
[----:B------:R-:W2:Y:S01]  /*0030*/  S2R R5, SR_TID.X ;  /* 0x0000000000057919 */ /* 0x000ea20000002100 */
[----:B------:R-:W3:Y:S05]  /*0040*/  S2R R4, SR_TID.Y ;  /* 0x0000000000047919 */ /* 0x000eea0000002200 */
[----:B------:R-:W4:Y:S08]  /*0050*/  S2UR UR4, SR_CTAID.X ;  /* 0x00000000000479c3 */ /* 0x000f300000002500 */
[----:B------:R-:W0:Y:S01]  /*0060*/  S2UR UR5, SR_CTAID.Y ;  /* 0x00000000000579c3 */ /* 0x000e220000002600 */
[----:B-1----:R-:W-:Y:S01]  /*0070*/  IMAD.U32 R7, RZ, RZ, UR6 ;  /* 0x00000006ff077e24 */ /* 0x002fe2000f8e00ff */
[----:B0-----:R-:W0:Y:S08]  /*0080*/  MUFU.RCP R0, R2 ;  /* 0x0000000200007308 */ /* 0x001e300000001000 */
[----:B------:R-:W1:Y:S01]  /*0090*/  FCHK P0, R7, R2 ;  /* 0x0000000207007302 */ /* 0x000e620000000000 */
[----:B0-----:R-:W-:-:S04]  /*00a0*/  FFMA R3, R0, -R2, 1 ;  /* 0x3f80000000037423 */ /* 0x001fc80000000802 */
[----:B------:R-:W-:-:S04]  /*00b0*/  FFMA R0, R0, R3, R0 ;  /* 0x0000000300007223 */ /* 0x000fc80000000000 */
[----:B------:R-:W-:-:S04]  /*00c0*/  FFMA R3, R0, UR6, RZ ;  /* 0x0000000600037c23 */ /* 0x000fc800080000ff */
[----:B------:R-:W-:-:S04]  /*00d0*/  FFMA R6, R3, -R2, UR6 ;  /* 0x0000000603067e23 */ /* 0x000fc80008000802 */
[----:B------:R-:W-:Y:S01]  /*00e0*/  FFMA R6, R0, R6, R3 ;  /* 0x0000000600067223 */ /* 0x000fe20000000003 */
[----:B-1234-:R-:W-:Y:S06]  /*00f0*/  @!P0 BRA `(.L_x_0) ;  /* 0x00000000000c8947 */ /* 0x01efec0003800000 */
[----:B------:R-:W-:-:S07]  /*0100*/  MOV R2, 0x120 ;  /* 0x0000012000027802 */ /* 0x000fce0000000f00 */
[----:B------:R-:W-:Y:S05]  /*0110*/  CALL.REL.NOINC `($__internal_1_$__cuda_sm3x_div_rn_noftz_f32_slowpath) ;  /* 0x0000000c00547944 */ /* 0x000fea0003c00000 */
[----:B------:R-:W-:-:S07]  /*0120*/  IMAD.MOV.U32 R6, RZ, RZ, R0 ;  /* 0x000000ffff067224 */ /* 0x000fce00078e0000 */
.L_x_0:
[----:B------:R-:W0:Y:S01]  /*0130*/  LDCU UR10, c[0x0][0x380] ;  /* 0x00007000ff0a77ac */ /* 0x000e220008000800 */
[----:B------:R-:W1:Y:S01]  /*0140*/  LDC.64 R12, c[0x0][0x3a8] ;  /* 0x0000ea00ff0c7b82 */ /* 0x000e620000000a00 */
[----:B------:R-:W2:Y:S07]  /*0150*/  LDCU.64 UR8, c[0x0][0x358] ;  /* 0x00006b00ff0877ac */ /* 0x000eae0008000a00 */
[----:B------:R-:W3:Y:S01]  /*0160*/  LDC.64 R2, c[0x0][0x3a0] ;  /* 0x0000e800ff027b82 */ /* 0x000ee20000000a00 */
[----:B0-----:R-:W-:-:S05]  /*0170*/  IMAD R0, RZ, RZ, -UR10 ;  /* 0x8000000aff007e24 */ /* 0x001fca000f8e02ff */
[----:B------:R-:W-:-:S05]  /*0180*/  LEA R10, R0, 0x10, 0x1 ;  /* 0x00000010000a7811 */ /* 0x000fca00078e08ff */
[C---:B-1----:R-:W-:Y:S02]  /*0190*/  IMAD R13, R10.reuse, UR5, -R13 ;  /* 0x000000050a0d7c24 */ /* 0x042fe4000f8e0a0d */
[----:B------:R-:W-:Y:S02]  /*01a0*/  IMAD R10, R10, UR4, -R12 ;  /* 0x000000040a0a7c24 */ /* 0x000fe4000f8e0a0c */
[----:B------:R-:W-:Y:S02]  /*01b0*/  IMAD.IADD R7, R13, 0x1, R4 ;  /* 0x000000010d077824 */ /* 0x000fe400078e0204 */
[----:B------:R-:W-:-:S03]  /*01c0*/  IMAD.IADD R9, R10, 0x1, R5 ;  /* 0x000000010a097824 */ /* 0x000fc600078e0205 */
[----:B---3--:R-:W-:Y:S02]  /*01d0*/  ISETP.GE.AND P0, PT, R7, R3, PT ;  /* 0x000000030700720c */ /* 0x008fe40003f06270 */
[-C--:B------:R-:W-:Y:S02]  /*01e0*/  ISETP.GE.AND P1, PT, R9, R2.reuse, PT ;  /* 0x000000020900720c */ /* 0x080fe40003f26270 */
[C---:B------:R-:W-:Y:S01]  /*01f0*/  ISETP.LT.OR P0, PT, R7.reuse, RZ, P0 ;  /* 0x000000ff0700720c */ /* 0x040fe20000701670 */
[----:B------:R-:W-:Y:S01]  /*0200*/  IMAD R7, R7, R2, R9 ;  /* 0x0000000207077224 */ /* 0x000fe200078e0209 */
[----:B------:R-:W-:-:S04]  /*0210*/  ISETP.LT.OR P1, PT, R9, RZ, P1 ;  /* 0x000000ff0900720c */ /* 0x000fc80000f21670 */
[----:B------:R-:W-:-:S13]  /*0220*/  PLOP3.LUT P0, PT, P0, P1, PT, 0xf8, 0x8f ;  /* 0x00000000008f781c */ /* 0x000fda0000703f70 */
[----:B------:R-:W0:Y:S08]  /*0230*/  @!P0 LDC.64 R14, c[0x0][0x390] ;  /* 0x0000e400ff0e8b82 */ /* 0x000e300000000a00 */
[----:B------:R-:W1:Y:S01]  /*0240*/  @!P0 LDC.64 R16, c[0x0][0x388] ;  /* 0x0000e200ff108b82 */ /* 0x000e620000000a00 */
[----:B0-----:R-:W-:-:S06]  /*0250*/  @!P0 IMAD.WIDE R14, R7, 0x4, R14 ;  /* 0x00000004070e8825 */ /* 0x001fcc00078e020e */
[----:B--2---:R0:W2:Y:S01]  /*0260*/  @!P0 LDG.E R15, desc[UR8][R14.64] ;  /* 0x000000080e0f8981 */ /* 0x0040a2000c1e1900 */
[----:B-1----:R-:W-:-:S06]  /*0270*/  @!P0 IMAD.WIDE R16, R7, 0x4, R16 ;  /* 0x0000000407108825 */ /* 0x002fcc00078e0210 */
[----:B------:R1:W3:Y:S01]  /*0280*/  @!P0 LDG.E R16, desc[UR8][R16.64] ;  /* 0x0000000810108981 */ /* 0x0002e2000c1e1900 */
[----:B------:R-:W4:Y:S01]  /*0290*/  S2UR UR6, SR_CgaCtaId ;  /* 0x00000000000679c3 */ /* 0x000f220000008800 */
[----:B------:R-:W-:Y:S02]  /*02a0*/  UMOV UR4, 0x400 ;  /* 0x0000040000047882 */ /* 0x000fe40000000000 */
[----:B------:R-:W-:Y:S02]  /*02b0*/  UIADD3 UR5, UPT, UPT, UR4, 0x400, URZ ;  /* 0x0000040004057890 */ /* 0x000fe4000fffe0ff */
[----:B----4-:R-:W-:Y:S02]  /*02c0*/  ULEA UR7, UR6, UR4, 0x18 ;  /* 0x0000000406077291 */ /* 0x010fe4000f8ec0ff */
[----:B------:R-:W-:-:S04]  /*02d0*/  ULEA UR5, UR6, UR5, 0x18 ;  /* 0x0000000506057291 */ /* 0x000fc8000f8ec0ff */
[C---:B------:R-:W-:Y:S02]  /*02e0*/  LEA R18, R4.reuse, UR7, 0x6 ;  /* 0x0000000704127c11 */ /* 0x040fe4000f8e30ff */
[----:B------:R-:W-:-:S03]  /*02f0*/  LEA R12, R4, UR5, 0x6 ;  /* 0x00000005040c7c11 */ /* 0x000fc6000f8e30ff */
[C---:B------:R-:W-:Y:S02]  /*0300*/  IMAD R8, R5.reuse, 0x4, R18 ;  /* 0x0000000405087824 */ /* 0x040fe400078e0212 */
[----:B------:R-:W-:Y:S01]  /*0310*/  IMAD R9, R5, 0x4, R12 ;  /* 0x0000000405097824 */ /* 0x000fe200078e020c */
[----:B0-----:R-:W-:Y:S01]  /*0320*/  LOP3.LUT R14, RZ, R13, RZ, 0x33, !PT ;  /* 0x0000000dff0e7212 */ /* 0x001fe200078e33ff */
[----:B------:R-:W-:Y:S01]  /*0330*/  VIADD R12, R13, 0xf ;  /* 0x0000000f0d0c7836 */ /* 0x000fe20000000000 */
[----:B------:R-:W-:Y:S01]  /*0340*/  UIADD3 UR4, UPT, UPT, UR4, 0x800, URZ ;  /* 0x0000080004047890 */ /* 0x000fe2000fffe0ff */
[--C-:B------:R-:W-:Y:S01]  /*0350*/  IMAD.MOV R20, RZ, RZ, -R13.reuse ;  /* 0x000000ffff147224 */ /* 0x100fe200078e0a0d */
[----:B------:R-:W-:Y:S01]  /*0360*/  SHF.R.S32.HI R11, RZ, 0x1f, R13 ;  /* 0x0000001fff0b7819 */ /* 0x000fe2000001140d */
[----:B------:R-:W-:Y:S01]  /*0370*/  IMAD.IADD R13, R14, 0x1, R3 ;  /* 0x000000010e0d7824 */ /* 0x000fe200078e0203 */
[----:B------:R-:W-:Y:S02]  /*0380*/  ULEA UR4, UR6, UR4, 0x18 ;  /* 0x0000000406047291 */ /* 0x000fe4000f8ec0ff */
[----:B------:R-:W-:Y:S01]  /*0390*/  UISETP.GE.AND UP0, UPT, UR10, 0x1, UPT ;  /* 0x000000010a00788c */ /* 0x000fe2000bf06270 */
[----:B-1----:R-:W-:-:S03]  /*03a0*/  VIADD R17, R10, 0xf ;  /* 0x0000000f0a117836 */ /* 0x002fc60000000000 */
[----:B------:R-:W-:Y:S02]  /*03b0*/  LEA R14, R4, UR4, 0x6 ;  /* 0x00000004040e7c11 */ /* 0x000fe4000f8e30ff */
[----:B------:R-:W-:Y:S02]  /*03c0*/  ISETP.GE.AND P1, PT, R17, R2, PT ;  /* 0x000000021100720c */ /* 0x000fe40003f26270 */
[----:B------:R-:W-:Y:S01]  /*03d0*/  LOP3.LUT R11, R11, R20, RZ, 0xc0, !PT ;  /* 0x000000140b0b7212 */ /* 0x000fe200078ec0ff */
[----:B------:R-:W-:Y:S01]  /*03e0*/  IMAD R14, R5, 0x4, R14 ;  /* 0x00000004050e7824 */ /* 0x000fe200078e020e */
[----:B--2---:R0:W-:Y:S04]  /*03f0*/  @!P0 STS [R8], R15 ;  /* 0x0000000f08008388 */ /* 0x0041e80000000800 */
[----:B---3--:R1:W-:Y:S01]  /*0400*/  @!P0 STS [R9], R16 ;  /* 0x0000001009008388 */ /* 0x0083e20000000800 */
[----:B------:R-:W-:Y:S01]  /*0410*/  BAR.SYNC.DEFER_BLOCKING 0x0 ;  /* 0x0000000000007b1d */ /* 0x000fe20000010000 */
[----:B------:R-:W-:-:S02]  /*0420*/  ISETP.GE.AND P0, PT, R12, R3, PT ;  /* 0x000000030c00720c */ /* 0x000fc40003f06270 */
[----:B------:R-:W-:Y:S01]  /*0430*/  LOP3.LUT R3, RZ, R10, RZ, 0x33, !PT ;  /* 0x0000000aff037212 */ /* 0x000fe200078e33ff */
[--C-:B0-----:R-:W-:Y:S01]  /*0440*/  IMAD.MOV R15, RZ, RZ, -R10.reuse ;  /* 0x000000ffff0f7224 */ /* 0x101fe200078e0a0a */
[----:B-1----:R-:W-:-:S03]  /*0450*/  SHF.R.S32.HI R16, RZ, 0x1f, R10 ;  /* 0x0000001fff107819 */ /* 0x002fc6000001140a */
[----:B------:R-:W-:Y:S01]  /*0460*/  IMAD.IADD R3, R3, 0x1, R2 ;  /* 0x0000000103037824 */ /* 0x000fe200078e0202 */
[----:B------:R-:W-:Y:S02]  /*0470*/  SEL R13, R13, 0xf, P0 ;  /* 0x0000000f0d0d7807 */ /* 0x000fe40000000000 */
[----:B------:R-:W-:Y:S02]  /*0480*/  LOP3.LUT R16, R16, R15, RZ, 0xc0, !PT ;  /* 0x0000000f10107212 */ /* 0x000fe400078ec0ff */
[----:B------:R-:W-:Y:S01]  /*0490*/  SEL R12, R3, 0xf, P1 ;  /* 0x0000000f030c7807 */ /* 0x000fe20000800000 */
[----:B------:R-:W-:Y:S06]  /*04a0*/  BRA.U !UP0, `(.L_x_1) ;  /* 0x0000000508887547 */ /* 0x000fec000b800000 */
[----:B------:R-:W0:Y:S01]  /*04b0*/  LDC R21, c[0x0][0x3bc] ;  /* 0x0000ef00ff157b82 */ /* 0x000e220000000800 */
[C---:B------:R-:W-:Y:S02]  /*04c0*/  VIADDMNMX R15, R5.reuse, 0x1, R12, PT ;  /* 0x00000001050f7846 */ /* 0x040fe4000380010c */
[----:B------:R-:W-:-:S03]  /*04d0*/  VIADDMNMX R17, R5, 0xffffffff, R16, !PT ;  /* 0xffffffff05117846 */ /* 0x000fc60007800110 */
[--C-:B------:R-:W-:Y:S02]  /*04e0*/  IMAD R10, R15, 0x4, R18.reuse ;  /* 0x000000040f0a7824 */ /* 0x100fe400078e0212 */
[----:B------:R-:W-:Y:S02]  /*04f0*/  IMAD R15, R17, 0x4, R18 ;  /* 0x00000004110f7824 */ /* 0x000fe400078e0212 */
[----:B------:R-:W-:Y:S02]  /*0500*/  IMAD.MOV.U32 R17, RZ, RZ, R0 ;  /* 0x000000ffff117224 */ /* 0x000fe400078e0000 */
[----:B0-----:R-:W-:-:S05]  /*0510*/  VIADD R2, R21, 0x1800000 ;  /* 0x0180000015027836 */ /* 0x001fca0000000000 */
[----:B------:R-:W-:Y:S02]  /*0520*/  LOP3.LUT R3, R2, 0x7f800000, RZ, 0xc0, !PT ;  /* 0x7f80000002037812 */ /* 0x000fe400078ec0ff */
[C---:B------:R-:W-:Y:S02]  /*0530*/  VIADDMNMX R2, R4.reuse, 0x1, R13, PT ;  /* 0x0000000104027846 */ /* 0x040fe4000380010d */
[----:B------:R-:W-:Y:S02]  /*0540*/  ISETP.GT.U32.AND P0, PT, R3, 0x1ffffff, PT ;  /* 0x01ffffff0300780c */ /* 0x000fe40003f04070 */
[----:B------:R-:W-:Y:S02]  /*0550*/  VIADDMNMX R3, R4, 0xffffffff, R11, !PT ;  /* 0xffffffff04037846 */ /* 0x000fe4000780010b */
[----:B------:R-:W-:Y:S02]  /*0560*/  LEA R2, R2, UR7, 0x6 ;  /* 0x0000000702027c11 */ /* 0x000fe4000f8e30ff */
[----:B------:R-:W-:-:S03]  /*0570*/  LEA R20, R3, UR7, 0x6 ;  /* 0x0000000703147c11 */ /* 0x000fc6000f8e30ff */
[C---:B------:R-:W-:Y:S02]  /*0580*/  IMAD R18, R5.reuse, 0x4, R2 ;  /* 0x0000000405127824 */ /* 0x040fe400078e0202 */
[----:B------:R-:W-:Y:S02]  /*0590*/  IMAD R19, R5, 0x4, R20 ;  /* 0x0000000405137824 */ /* 0x000fe400078e0214 */
[----:B------:R-:W-:Y:S05]  /*05a0*/  @P0 BRA `(.L_x_2) ;  /* 0x0000000000180947 */ /* 0x000fea0003800000 */
[----:B------:R-:W0:Y:S01]  /*05b0*/  LDCU UR4, c[0x0][0x3bc] ;  /* 0x00007780ff0477ac */ /* 0x000e220008000800 */
[----:B------:R-:W-:Y:S01]  /*05c0*/  MOV R2, 0x5f0 ;  /* 0x000005f000027802 */ /* 0x000fe20000000f00 */
[----:B0-----:R-:W-:-:S07]  /*05d0*/  IMAD.U32 R0, RZ, RZ, UR4 ;  /* 0x00000004ff007e24 */ /* 0x001fce000f8e00ff */
[----:B------:R-:W-:Y:S05]  /*05e0*/  CALL.REL.NOINC `($__internal_0_$__cuda_sm20_rcp_rn_f32_slowpath) ;  /* 0x0000000400507944 */ /* 0x000fea0003c00000 */
[----:B------:R-:W-:Y:S01]  /*05f0*/  IMAD.MOV.U32 R20, RZ, RZ, R0 ;  /* 0x000000ffff147224 */ /* 0x000fe200078e0000 */
[----:B------:R-:W-:Y:S06]  /*0600*/  BRA `(.L_x_3) ;  /* 0x0000000000107947 */ /* 0x000fec0003800000 */
.L_x_2:
[----:B------:R-:W0:Y:S02]  /*0610*/  MUFU.RCP R20, R21 ;  /* 0x0000001500147308 */ /* 0x000e240000001000 */
[----:B0-----:R-:W-:-:S04]  /*0620*/  FFMA R0, R20, R21, -1 ;  /* 0xbf80000014007423 */ /* 0x001fc80000000015 */
[----:B------:R-:W-:-:S04]  /*0630*/  FADD.FTZ R3, -R0, -RZ ;  /* 0x800000ff00037221 */ /* 0x000fc80000010100 */
[----:B------:R-:W-:-:S07]  /*0640*/  FFMA R20, R20, R3, R20 ;  /* 0x0000000314147223 */ /* 0x000fce0000000014 */
.L_x_3:
[----:B------:R-:W0:Y:S02]  /*0650*/  LDC R2, c[0x0][0x3b8] ;  /* 0x0000ee00ff027b82 */ /* 0x000e240000000800 */
[----:B0-----:R-:W-:-:S05]  /*0660*/  VIADD R0, R2, 0x1800000 ;  /* 0x0180000002007836 */ /* 0x001fca0000000000 */
[----:B------:R-:W-:-:S04]  /*0670*/  LOP3.LUT R0, R0, 0x7f800000, RZ, 0xc0, !PT ;  /* 0x7f80000000007812 */ /* 0x000fc800078ec0ff */
[----:B------:R-:W-:-:S13]  /*0680*/  ISETP.GT.U32.AND P0, PT, R0, 0x1ffffff, PT ;  /* 0x01ffffff0000780c */ /* 0x000fda0003f04070 */
[----:B------:R-:W-:Y:S05]  /*0690*/  @P0 BRA `(.L_x_4) ;  /* 0x0000000000140947 */ /* 0x000fea0003800000 */
[----:B------:R-:W0:Y:S01]  /*06a0*/  LDC R0, c[0x0][0x3b8] ;  /* 0x0000ee00ff007b82 */ /* 0x000e220000000800 */
[----:B------:R-:W-:-:S07]  /*06b0*/  MOV R2, 0x6d0 ;  /* 0x000006d000027802 */ /* 0x000fce0000000f00 */
[----:B0-----:R-:W-:Y:S05]  /*06c0*/  CALL.REL.NOINC `($__internal_0_$__cuda_sm20_rcp_rn_f32_slowpath) ;  /* 0x0000000400187944 */ /* 0x001fea0003c00000 */
[----:B------:R-:W-:Y:S01]  /*06d0*/  IMAD.MOV.U32 R21, RZ, RZ, R0 ;  /* 0x000000ffff157224 */ /* 0x000fe200078e0000 */
[----:B------:R-:W-:Y:S06]  /*06e0*/  BRA `(.L_x_5) ;  /* 0x0000000000107947 */ /* 0x000fec0003800000 */
.L_x_4:
[----:B------:R-:W0:Y:S02]  /*06f0*/  MUFU.RCP R21, R2 ;  /* 0x0000000200157308 */ /* 0x000e240000001000 */
[----:B0-----:R-:W-:-:S04]  /*0700*/  FFMA R0, R21, R2, -1 ;  /* 0xbf80000015007423 */ /* 0x001fc80000000002 */
[----:B------:R-:W-:-:S04]  /*0710*/  FADD.FTZ R0, -R0, -RZ ;  /* 0x800000ff00007221 */ /* 0x000fc80000010100 */
[----:B------:R-:W-:-:S07]  /*0720*/  FFMA R21, R21, R0, R21 ;  /* 0x0000000015157223 */ /* 0x000fce0000000015 */
.L_x_5:
        /* <DEDUP_REMOVED lines=8> */
[----:B------:R-:W-:Y:S05]  /*07b0*/  BRA `(.L_x_7) ;  /* 0x0000000000107947 */ /* 0x000fea0003800000 */
.L_x_6:
[----:B------:R-:W0:Y:S02]  /*07c0*/  MUFU.RCP R0, R23 ;  /* 0x0000001700007308 */ /* 0x000e240000001000 */
[----:B0-----:R-:W-:-:S04]  /*07d0*/  FFMA R2, R0, R23, -1 ;  /* 0xbf80000000027423 */ /* 0x001fc80000000017 */
[----:B------:R-:W-:-:S04]  /*07e0*/  FADD.FTZ R3, -R2, -RZ ;  /* 0x800000ff02037221 */ /* 0x000fc80000010100 */
[----:B------:R-:W-:-:S07]  /*07f0*/  FFMA R0, R0, R3, R0 ;  /* 0x0000000300007223 */ /* 0x000fce0000000000 */
.L_x_7:
[----:B------:R-:W-:Y:S01]  /*0800*/  UMOV UR4, 0xffffffff ;  /* 0xffffffff00047882 */ /* 0x000fe20000000000 */
[----:B------:R-:W-:-:S05]  /*0810*/  UMOV UR5, 0x1 ;  /* 0x0000000100057882 */ /* 0x000fca0000000000 */
.L_x_10:
[----:B------:R-:W-:Y:S01]  /*0820*/  UIADD3 UR7, UPT, UPT, UR4, 0xf, URZ ;  /* 0x0000000f04077890 */ /* 0x000fe2000fffe0ff */
[----:B------:R-:W-:Y:S01]  /*0830*/  BSSY.RECONVERGENT B0, `(.L_x_8) ;  /* 0x000001f000007945 */ /* 0x000fe20003800200 */
[----:B------:R-:W-:-:S04]  /*0840*/  UIADD3 UR6, UPT, UPT, UR5, -0x1, URZ ;  /* 0xffffffff05067890 */ /* 0x000fc8000fffe0ff */
[----:B------:R-:W-:-:S04]  /*0850*/  ISETP.GT.AND P0, PT, R5, UR7, PT ;  /* 0x0000000705007c0c */ /* 0x000fc8000bf04270 */
[----:B------:R-:W-:Y:S02]  /*0860*/  ISETP.LE.U32.OR P1, PT, R5, UR6, P0 ;  /* 0x0000000605007c0c */ /* 0x000fe40008723470 */
[----:B------:R-:W-:-:S11]  /*0870*/  PLOP3.LUT P0, PT, PT, PT, PT, 0x80, 0x8 ;  /* 0x000000000008781c */ /* 0x000fd60003f0f070 */
[----:B0-----:R-:W-:Y:S05]  /*0880*/  @P1 BRA `(.L_x_9) ;  /* 0x0000000000641947 */ /* 0x001fea0003800000 */
[----:B------:R-:W-:-:S04]  /*0890*/  ISETP.GT.AND P1, PT, R4, UR7, PT ;  /* 0x0000000704007c0c */ /* 0x000fc8000bf24270 */
[----:B------:R-:W-:-:S04]  /*08a0*/  ISETP.LE.U32.OR P1, PT, R4, UR6, P1 ;  /* 0x0000000604007c0c */ /* 0x000fc80008f23470 */
[----:B------:R-:W-:-:S04]  /*08b0*/  ISETP.LT.OR P1, PT, R5, R16, P1 ;  /* 0x000000100500720c */ /* 0x000fc80000f21670 */
[----:B------:R-:W-:-:S04]  /*08c0*/  ISETP.GT.OR P1, PT, R5, R12, P1 ;  /* 0x0000000c0500720c */ /* 0x000fc80000f24670 */
[----:B------:R-:W-:-:S04]  /*08d0*/  ISETP.LT.OR P1, PT, R4, R11, P1 ;  /* 0x0000000b0400720c */ /* 0x000fc80000f21670 */
[----:B------:R-:W-:-:S13]  /*08e0*/  ISETP.GT.OR P1, PT, R4, R13, P1 ;  /* 0x0000000d0400720c */ /* 0x000fda0000f24670 */
[----:B------:R-:W-:Y:S05]  /*08f0*/  @P1 BRA `(.L_x_9) ;  /* 0x0000000000481947 */ /* 0x000fea0003800000 */
[----:B------:R-:W-:Y:S01]  /*0900*/  LDS R22, [R18] ;  /* 0x0000000012167984 */ /* 0x000fe20000000800 */
[----:B------:R-:W-:-:S03]  /*0910*/  PLOP3.LUT P0, PT, PT, PT, PT, 0x8, 0x80 ;  /* 0x000000000080781c */ /* 0x000fc60003f0e170 */
[----:B------:R-:W0:Y:S04]  /*0920*/  LDS R23, [R19] ;  /* 0x0000000013177984 */ /* 0x000e280000000800 */
[----:B------:R-:W1:Y:S04]  /*0930*/  LDS R3, [R8] ;  /* 0x0000000008037984 */ /* 0x000e680000000800 */
[----:B------:R-:W-:Y:S04]  /*0940*/  LDS R24, [R10] ;  /* 0x000000000a187984 */ /* 0x000fe80000000800 */
[----:B------:R-:W2:Y:S04]  /*0950*/  LDS R25, [R15] ;  /* 0x000000000f197984 */ /* 0x000ea80000000800 */
[----:B------:R-:W3:Y:S01]  /*0960*/  LDS R2, [R9] ;  /* 0x0000000009027984 */ /* 0x000ee20000000800 */
[----:B0-----:R-:W-:Y:S01]  /*0970*/  FADD R22, R22, R23 ;  /* 0x0000001716167221 */ /* 0x001fe20000000000 */
[----:B-1----:R-:W-:Y:S01]  /*0980*/  FADD R23, R3, R3 ;  /* 0x0000000303177221 */ /* 0x002fe20000000000 */
[----:B--2---:R-:W-:-:S03]  /*0990*/  FADD R24, R24, R25 ;  /* 0x0000001918187221 */ /* 0x004fc60000000000 */
[----:B------:R-:W-:Y:S01]  /*09a0*/  FADD R25, R22, -R23 ;  /* 0x8000001716197221 */ /* 0x000fe20000000000 */
[----:B------:R-:W-:-:S03]  /*09b0*/  FADD R24, -R23, R24 ;  /* 0x0000001817187221 */ /* 0x000fc60000000100 */
[----:B---3--:R-:W-:Y:S01]  /*09c0*/  FFMA R25, R25, R21, R2 ;  /* 0x0000001519197223 */ /* 0x008fe20000000002 */
[----:B------:R-:W-:-:S03]  /*09d0*/  FADD R2, -R3, 80 ;  /* 0x42a0000003027421 */ /* 0x000fc60000000100 */
[----:B------:R-:W-:-:S04]  /*09e0*/  FFMA R25, R24, R0, R25 ;  /* 0x0000000018197223 */ /* 0x000fc80000000019 */
[----:B------:R-:W-:-:S04]  /*09f0*/  FFMA R2, R2, R20, R25 ;  /* 0x0000001402027223 */ /* 0x000fc80000000019 */
[----:B------:R-:W-:-:S05]  /*0a00*/  FFMA R3, R2, R6, R3 ;  /* 0x0000000602037223 */ /* 0x000fca0000000003 */
[----:B------:R0:W-:Y:S02]  /*0a10*/  STS [R14], R3 ;  /* 0x000000030e007388 */ /* 0x0001e40000000800 */
.L_x_9:
[----:B------:R-:W-:Y:S05]  /*0a20*/  BSYNC.RECONVERGENT B0 ;  /* 0x0000000000007941 */ /* 0x000fea0003800200 */
.L_x_8:
[----:B------:R-:W-:Y:S01]  /*0a30*/  VIADD R17, R17, 0x1 ;  /* 0x0000000111117836 */ /* 0x000fe20000000000 */
[----:B------:R-:W-:Y:S04]  /*0a40*/  BAR.SYNC.DEFER_BLOCKING 0x0 ;  /* 0x0000000000007b1d */ /* 0x000fe80000010000 */
[----:B------:R-:W-:-:S13]  /*0a50*/  ISETP.NE.AND P1, PT, R17, RZ, PT ;  /* 0x000000ff1100720c */ /* 0x000fda0003f25270 */
[----:B------:R-:W-:Y:S05]  /*0a60*/  @!P1 BRA `(.L_x_1) ;  /* 0x0000000000189947 */ /* 0x000fea0003800000 */
[----:B0-----:R-:W0:Y:S01]  /*0a70*/  @!P0 LDS R3, [R14] ;  /* 0x000000000e038984 */ /* 0x001e220000000800 */
[----:B------:R-:W-:Y:S02]  /*0a80*/  UIADD3 UR4, UPT, UPT, UR4, -0x1, URZ ;  /* 0xffffffff04047890 */ /* 0x000fe4000fffe0ff */
[----:B------:R-:W-:Y:S01]  /*0a90*/  UIADD3 UR5, UPT, UPT, UR5, 0x1, URZ ;  /* 0x0000000105057890 */ /* 0x000fe2000fffe0ff */
[----:B0-----:R0:W-:Y:S01]  /*0aa0*/  @!P0 STS [R8], R3 ;  /* 0x0000000308008388 */ /* 0x0011e20000000800 */
[----:B------:R-:W-:Y:S06]  /*0ab0*/  BAR.SYNC.DEFER_BLOCKING 0x0 ;  /* 0x0000000000007b1d */ /* 0x000fec0000010000 */
[----:B------:R-:W-:Y:S05]  /*0ac0*/  BRA `(.L_x_10) ;  /* 0xfffffffc00547947 */ /* 0x000fea000383ffff */
.L_x_1:
[----:B------:R-:W-:Y:S05]  /*0ad0*/  @P0 EXIT ;  /* 0x000000000000094d */ /* 0x000fea0003800000 */
[----:B------:R-:W1:Y:S01]  /*0ae0*/  LDS R5, [R14] ;  /* 0x000000000e057984 */ /* 0x000e620000000800 */
[----:B0-----:R-:W0:Y:S02]  /*0af0*/  LDC.64 R2, c[0x0][0x398] ;  /* 0x0000e600ff027b82 */ /* 0x001e240000000a00 */
[----:B0-----:R-:W-:-:S05]  /*0b00*/  IMAD.WIDE R2, R7, 0x4, R2 ;  /* 0x0000000407027825 */ /* 0x001fca00078e0202 */
[----:B-1----:R-:W-:Y:S01]  /*0b10*/  STG.E desc[UR8][R2.64], R5 ;  /* 0x0000000502007986 */ /* 0x002fe2000c101908 */
[----:B------:R-:W-:Y:S05]  /*0b20*/  EXIT ;  /* 0x000000000000794d */ /* 0x000fea0003800000 */
        .weak           $__internal_0_$__cuda_sm20_rcp_rn_f32_slowpath
        .type           $__internal_0_$__cuda_sm20_rcp_rn_f32_slowpath,@function
        .size           $__internal_0_$__cuda_sm20_rcp_rn_f32_slowpath,($__internal_1_$__cuda_sm3x_div_rn_noftz_f32_slowpath - $__internal_0_$__cuda_sm20_rcp_rn_f32_slowpath)
$__internal_0_$__cuda_sm20_rcp_rn_f32_slowpath:
[----:B------:R-:W-:-:S05]  /*0b30*/  IMAD.SHL.U32 R3, R0, 0x2, RZ ;  /* 0x0000000200037824 */ /* 0x000fca00078e00ff */
[----:B------:R-:W-:-:S04]  /*0b40*/  SHF.R.U32.HI R3, RZ, 0x18, R3 ;  /* 0x00000018ff037819 */ /* 0x000fc80000011603 */
[----:B------:R-:W-:-:S13]  /*0b50*/  ISETP.NE.U32.AND P0, PT, R3, RZ, PT ;  /* 0x000000ff0300720c */ /* 0x000fda0003f05070 */
[----:B------:R-:W-:Y:S05]  /*0b60*/  @P0 BRA `(.L_x_11) ;  /* 0x00000000002c0947 */ /* 0x000fea0003800000 */
[----:B------:R-:W-:-:S05]  /*0b70*/  IMAD.SHL.U32 R3, R0, 0x2, RZ ;  /* 0x0000000200037824 */ /* 0x000fca00078e00ff */
[----:B------:R-:W-:-:S13]  /*0b80*/  ISETP.NE.AND P0, PT, R3, RZ, PT ;  /* 0x000000ff0300720c */ /* 0x000fda0003f05270 */
[----:B------:R2:W3:Y:S01]  /*0b90*/  @!P0 MUFU.RCP R3, R0 ;  /* 0x0000000000038308 */ /* 0x0004e20000001000 */
[----:B------:R-:W-:Y:S05]  /*0ba0*/  @!P0 BRA `(.L_x_12) ;  /* 0x0000000000a48947 */ /* 0x000fea0003800000 */
[----:B------:R-:W-:-:S04]  /*0bb0*/  FFMA R22, R0, 1.84467440737095516160e+19, RZ ;  /* 0x5f80000000167823 */ /* 0x000fc800000000ff */
[----:B---3--:R-:W2:Y:S02]  /*0bc0*/  MUFU.RCP R3, R22 ;  /* 0x0000001600037308 */ /* 0x008ea40000001000 */
[----:B--2---:R-:W-:-:S04]  /*0bd0*/  FFMA R0, R22, R3, -1 ;  /* 0xbf80000016007423 */ /* 0x004fc80000000003 */
[----:B------:R-:W-:-:S04]  /*0be0*/  FADD.FTZ R0, -R0, -RZ ;  /* 0x800000ff00007221 */ /* 0x000fc80000010100 */
[----:B------:R-:W-:-:S04]  /*0bf0*/  FFMA R0, R3, R0, R3 ;  /* 0x0000000003007223 */ /* 0x000fc80000000003 */
[----:B------:R-:W-:Y:S01]  /*0c00*/  FFMA R3, R0, 1.84467440737095516160e+19, RZ ;  /* 0x5f80000000037823 */ /* 0x000fe200000000ff */
[----:B------:R-:W-:Y:S06]  /*0c10*/  BRA `(.L_x_12) ;  /* 0x0000000000887947 */ /* 0x000fec0003800000 */
.L_x_11:
[----:B------:R-:W-:-:S05]  /*0c20*/  VIADD R22, R3, 0xffffff03 ;  /* 0xffffff0303167836 */ /* 0x000fca0000000000 */
[----:B------:R-:W-:-:S13]  /*0c30*/  ISETP.GT.U32.AND P0, PT, R22, 0x1, PT ;  /* 0x000000011600780c */ /* 0x000fda0003f04070 */
[----:B------:R-:W-:Y:S05]  /*0c40*/  @P0 BRA `(.L_x_13) ;  /* 0x0000000000780947 */ /* 0x000fea0003800000 */
[----:B------:R-:W-:Y:S01]  /*0c50*/  LOP3.LUT R23, R0, 0x7fffff, RZ, 0xc0, !PT ;  /* 0x007fffff00177812 */ /* 0x000fe200078ec0ff */
[----:B------:R-:W-:-:S03]  /*0c60*/  IMAD.MOV.U32 R27, RZ, RZ, 0x3 ;  /* 0x00000003ff1b7424 */ /* 0x000fc600078e00ff */
[----:B------:R-:W-:-:S04]  /*0c70*/  LOP3.LUT R24, R23, 0x3f800000, RZ, 0xfc, !PT ;  /* 0x3f80000017187812 */ /* 0x000fc800078efcff */
[----:B------:R-:W0:Y:S02]  /*0c80*/  MUFU.RCP R23, R24 ;  /* 0x0000001800177308 */ /* 0x000e240000001000 */
[----:B0-----:R-:W-:-:S04]  /*0c90*/  FFMA R25, R24, R23, -1 ;  /* 0xbf80000018197423 */ /* 0x001fc80000000017 */
[----:B------:R-:W-:-:S04]  /*0ca0*/  FADD.FTZ R26, -R25, -RZ ;  /* 0x800000ff191a7221 */ /* 0x000fc80000010100 */
[CCC-:B------:R-:W-:Y:S01]  /*0cb0*/  FFMA.RM R25, R23.reuse, R26.reuse, R23.reuse ;  /* 0x0000001a17197223 */ /* 0x1c0fe20000004017 */
[----:B------:R-:W-:-:S04]  /*0cc0*/  FFMA.RP R26, R23, R26, R23 ;  /* 0x0000001a171a7223 */ /* 0x000fc80000008017 */
[C---:B------:R-:W-:Y:S02]  /*0cd0*/  LOP3.LUT R23, R25.reuse, 0x7fffff, RZ, 0xc0, !PT ;  /* 0x007fffff19177812 */ /* 0x040fe400078ec0ff */
[----:B------:R-:W-:Y:S02]  /*0ce0*/  FSETP.NEU.FTZ.AND P0, PT, R25, R26, PT ;  /* 0x0000001a1900720b */ /* 0x000fe40003f1d000 */
[----:B------:R-:W-:Y:S02]  /*0cf0*/  SHF.L.U32 R26, R27, R22, RZ ;  /* 0x000000161b1a7219 */ /* 0x000fe400000006ff */
[----:B------:R-:W-:Y:S02]  /*0d00*/  LOP3.LUT R23, R23, 0x800000, RZ, 0xfc, !PT ;  /* 0x0080000017177812 */ /* 0x000fe400078efcff */
[----:B------:R-:W-:Y:S02]  /*0d10*/  SEL R25, RZ, 0xffffffff, !P0 ;  /* 0xffffffffff197807 */ /* 0x000fe40004000000 */
[----:B------:R-:W-:-:S03]  /*0d20*/  LOP3.LUT R27, R26, R23, RZ, 0xc0, !PT ;  /* 0x000000171a1b7212 */ /* 0x000fc600078ec0ff */
[----:B------:R-:W-:Y:S01]  /*0d30*/  IMAD.MOV R25, RZ, RZ, -R25 ;  /* 0x000000ffff197224 */ /* 0x000fe200078e0a19 */
[----:B------:R-:W-:-:S04]  /*0d40*/  SHF.R.U32.HI R27, RZ, R22, R27 ;  /* 0x00000016ff1b7219 */ /* 0x000fc8000001161b */
[----:B------:R-:W-:Y:S02]  /*0d50*/  LOP3.LUT P1, RZ, R25, R22, R23, 0xf8, !PT ;  /* 0x0000001619ff7212 */ /* 0x000fe4000782f817 */
[C---:B------:R-:W-:Y:S02]  /*0d60*/  LOP3.LUT P0, RZ, R27.reuse, 0x1, RZ, 0xc0, !PT ;  /* 0x000000011bff7812 */ /* 0x040fe4000780c0ff */
[----:B------:R-:W-:-:S04]  /*0d70*/  LOP3.LUT P2, RZ, R27, 0x2, RZ, 0xc0, !PT ;  /* 0x000000021bff7812 */ /* 0x000fc8000784c0ff */
[----:B------:R-:W-:Y:S02]  /*0d80*/  PLOP3.LUT P0, PT, P0, P1, P2, 0xe0, 0x0 ;  /* 0x000000000000781c */ /* 0x000fe40000703c20 */
[----:B------:R-:W-:Y:S02]  /*0d90*/  LOP3.LUT P1, RZ, R0, 0x7fffff, RZ, 0xc0, !PT ;  /* 0x007fffff00ff7812 */ /* 0x000fe4000782c0ff */
[----:B------:R-:W-:-:S05]  /*0da0*/  SEL R22, RZ, 0x1, !P0 ;  /* 0x00000001ff167807 */ /* 0x000fca0004000000 */
[----:B------:R-:W-:-:S05]  /*0db0*/  IMAD.MOV R22, RZ, RZ, -R22 ;  /* 0x000000ffff167224 */ /* 0x000fca00078e0a16 */
[----:B------:R-:W-:Y:S01]  /*0dc0*/  ISETP.GE.AND P0, PT, R22, RZ, PT ;  /* 0x000000ff1600720c */ /* 0x000fe20003f06270 */
[----:B------:R-:W-:-:S05]  /*0dd0*/  VIADD R22, R3, 0xffffff04 ;  /* 0xffffff0403167836 */ /* 0x000fca0000000000 */
[----:B------:R-:W-:-:S07]  /*0de0*/  SHF.R.U32.HI R3, RZ, R22, R23 ;  /* 0x00000016ff037219 */ /* 0x000fce0000011617 */
[----:B------:R-:W-:-:S04]  /*0df0*/  @!P0 VIADD R3, R3, 0x1 ;  /* 0x0000000103038836 */ /* 0x000fc80000000000 */
[----:B------:R-:W-:-:S05]  /*0e00*/  @!P1 IMAD.SHL.U32 R3, R3, 0x2, RZ ;  /* 0x0000000203039824 */ /* 0x000fca00078e00ff */
[----:B------:R-:W-:Y:S01]  /*0e10*/  LOP3.LUT R3, R3, 0x80000000, R0, 0xf8, !PT ;  /* 0x8000000003037812 */ /* 0x000fe200078ef800 */
[----:B------:R-:W-:Y:S06]  /*0e20*/  BRA `(.L_x_12) ;  /* 0x0000000000047947 */ /* 0x000fec0003800000 */
.L_x_13:
[----:B------:R0:W1:Y:S02]  /*0e30*/  MUFU.RCP R3, R0 ;  /* 0x0000000000037308 */ /* 0x0000640000001000 */
.L_x_12:
[----:B0123--:R-:W-:Y:S02]  /*0e40*/  IMAD.MOV.U32 R0, RZ, RZ, R3 ;  /* 0x000000ffff007224 */ /* 0x00ffe400078e0003 */
[----:B------:R-:W-:-:S04]  /*0e50*/  IMAD.MOV.U32 R3, RZ, RZ, 0x0 ;  /* 0x00000000ff037424 */ /* 0x000fc800078e00ff */
[----:B------:R-:W-:Y:S05]  /*0e60*/  RET.REL.NODEC R2 `(hotspot) ;  /* 0xfffffff002647950 */ /* 0x000fea0003c3ffff */
        .weak           $__internal_1_$__cuda_sm3x_div_rn_noftz_f32_slowpath
        .type           $__internal_1_$__cuda_sm3x_div_rn_noftz_f32_slowpath,@function
        .size           $__internal_1_$__cuda_sm3x_div_rn_noftz_f32_slowpath,(.L_x_24 - $__internal_1_$__cuda_sm3x_div_rn_noftz_f32_slowpath)
$__internal_1_$__cuda_sm3x_div_rn_noftz_f32_slowpath:
[----:B------:R-:W0:Y:S08]  /*0e70*/  LDC R3, c[0x0][0x3b0] ;  /* 0x0000ec00ff037b82 */ /* 0x000e300000000800 */
[----:B------:R-:W1:Y:S08]  /*0e80*/  LDC R0, c[0x0][0x3c0] ;  /* 0x0000f000ff007b82 */ /* 0x000e700000000800 */
[----:B------:R-:W2:Y:S01]  /*0e90*/  LDC R8, c[0x0][0x3c0] ;  /* 0x0000f000ff087b82 */ /* 0x000ea20000000800 */
[----:B0-----:R-:W-:-:S07]  /*0ea0*/  SHF.R.U32.HI R7, RZ, 0x17, R3 ;  /* 0x00000017ff077819 */ /* 0x001fce0000011603 */
[----:B------:R-:W0:Y:S01]  /*0eb0*/  LDC R9, c[0x0][0x3b0] ;  /* 0x0000ec00ff097b82 */ /* 0x000e220000000800 */
[----:B------:R-:W-:Y:S02]  /*0ec0*/  LOP3.LUT R7, R7, 0xff, RZ, 0xc0, !PT ;  /* 0x000000ff07077812 */ /* 0x000fe400078ec0ff */
[----:B-1----:R-:W-:-:S03]  /*0ed0*/  SHF.R.U32.HI R6, RZ, 0x17, R0 ;  /* 0x00000017ff067819 */ /* 0x002fc60000011600 */
[----:B------:R-:W-:Y:S01]  /*0ee0*/  VIADD R12, R7, 0xffffffff ;  /* 0xffffffff070c7836 */ /* 0x000fe20000000000 */
[----:B------:R-:W-:-:S04]  /*0ef0*/  LOP3.LUT R6, R6, 0xff, RZ, 0xc0, !PT ;  /* 0x000000ff06067812 */ /* 0x000fc800078ec0ff */
[----:B------:R-:W-:Y:S01]  /*0f00*/  ISETP.GT.U32.AND P0, PT, R12, 0xfd, PT ;  /* 0x000000fd0c00780c */ /* 0x000fe20003f04070 */
[----:B------:R-:W-:-:S05]  /*0f10*/  VIADD R11, R6, 0xffffffff ;  /* 0xffffffff060b7836 */ /* 0x000fca0000000000 */
[----:B------:R-:W-:-:S13]  /*0f20*/  ISETP.GT.U32.OR P0, PT, R11, 0xfd, P0 ;  /* 0x000000fd0b00780c */ /* 0x000fda0000704470 */
[----:B------:R-:W-:Y:S01]  /*0f30*/  @!P0 IMAD.MOV.U32 R10, RZ, RZ, RZ ;  /* 0x000000ffff0a8224 */ /* 0x000fe200078e00ff */
[----:B--2---:R-:W-:Y:S06]  /*0f40*/  @!P0 BRA `(.L_x_14) ;  /* 0x00000000005c8947 */ /* 0x004fec0003800000 */
[----:B------:R-:W-:Y:S02]  /*0f50*/  FSETP.GTU.FTZ.AND P0, PT, |R0|, +INF , PT ;  /* 0x7f8000000000780b */ /* 0x000fe40003f1c200 */
[----:B------:R-:W-:-:S04]  /*0f60*/  FSETP.GTU.FTZ.AND P1, PT, |R3|, +INF , PT ;  /* 0x7f8000000300780b */ /* 0x000fc80003f3c200 */
[----:B------:R-:W-:-:S13]  /*0f70*/  PLOP3.LUT P0, PT, P0, P1, PT, 0xf8, 0x8f ;  /* 0x00000000008f781c */ /* 0x000fda0000703f70 */
[----:B------:R-:W-:Y:S05]  /*0f80*/  @P0 BRA `(.L_x_15) ;  /* 0x0000000400440947 */ /* 0x000fea0003800000 */
[----:B0-----:R-:W-:-:S13]  /*0f90*/  LOP3.LUT P0, RZ, R9, 0x7fffffff, R8, 0xc8, !PT ;  /* 0x7fffffff09ff7812 */ /* 0x001fda000780c808 */
[----:B------:R-:W-:Y:S05]  /*0fa0*/  @!P0 BRA `(.L_x_16) ;  /* 0x0000000400348947 */ /* 0x000fea0003800000 */
[C---:B------:R-:W-:Y:S02]  /*0fb0*/  FSETP.NEU.FTZ.AND P2, PT, |R0|.reuse, +INF , PT ;  /* 0x7f8000000000780b */ /* 0x040fe40003f5d200 */
[----:B------:R-:W-:Y:S02]  /*0fc0*/  FSETP.NEU.FTZ.AND P1, PT, |R3|, +INF , PT ;  /* 0x7f8000000300780b */ /* 0x000fe40003f3d200 */
[----:B------:R-:W-:-:S11]  /*0fd0*/  FSETP.NEU.FTZ.AND P0, PT, |R0|, +INF , PT ;  /* 0x7f8000000000780b */ /* 0x000fd60003f1d200 */
[----:B------:R-:W-:Y:S05]  /*0fe0*/  @!P1 BRA !P2, `(.L_x_16) ;  /* 0x0000000400249947 */ /* 0x000fea0005000000 */
[----:B------:R-:W-:-:S04]  /*0ff0*/  LOP3.LUT P2, RZ, R8, 0x7fffffff, RZ, 0xc0, !PT ;  /* 0x7fffffff08ff7812 */ /* 0x000fc8000784c0ff */
[----:B------:R-:W-:-:S13]  /*1000*/  PLOP3.LUT P1, PT, P1, P2, PT, 0x2f, 0xf2 ;  /* 0x0000000000f2781c */ /* 0x000fda0000f24577 */
[----:B------:R-:W-:Y:S05]  /*1010*/  @P1 BRA `(.L_x_17) ;  /* 0x0000000400101947 */ /* 0x000fea0003800000 */
[----:B------:R-:W-:-:S04]  /*1020*/  LOP3.LUT P1, RZ, R9, 0x7fffffff, RZ, 0xc0, !PT ;  /* 0x7fffffff09ff7812 */ /* 0x000fc8000782c0ff */
[----:B------:R-:W-:-:S13]  /*1030*/  PLOP3.LUT P0, PT, P0, P1, PT, 0x2f, 0xf2 ;  /* 0x0000000000f2781c */ /* 0x000fda0000702577 */
[----:B------:R-:W-:Y:S05]  /*1040*/  @P0 BRA `(.L_x_18) ;  /* 0x0000000000f80947 */ /* 0x000fea0003800000 */
[----:B------:R-:W-:Y:S02]  /*1050*/  ISETP.GE.AND P0, PT, R11, RZ, PT ;  /* 0x000000ff0b00720c */ /* 0x000fe40003f06270 */
[----:B------:R-:W-:-:S11]  /*1060*/  ISETP.GE.AND P1, PT, R12, RZ, PT ;  /* 0x000000ff0c00720c */ /* 0x000fd60003f26270 */
[----:B------:R-:W-:Y:S02]  /*1070*/  @P0 IMAD.MOV.U32 R10, RZ, RZ, RZ ;  /* 0x000000ffff0a0224 */ /* 0x000fe400078e00ff */
[----:B------:R-:W-:Y:S01]  /*1080*/  @!P0 FFMA R8, R0, 1.84467440737095516160e+19, RZ ;  /* 0x5f80000000088823 */ /* 0x000fe200000000ff */
[----:B------:R-:W-:Y:S02]  /*1090*/  @!P0 IMAD.MOV.U32 R10, RZ, RZ, -0x40 ;  /* 0xffffffc0ff0a8424 */ /* 0x000fe400078e00ff */
[----:B------:R-:W-:Y:S02]  /*10a0*/  @!P1 FFMA R9, R3, 1.84467440737095516160e+19, RZ ;  /* 0x5f80000003099823 */ /* 0x000fe400000000ff */
[----:B------:R-:W-:-:S07]  /*10b0*/  @!P1 VIADD R10, R10, 0x40 ;  /* 0x000000400a0a9836 */ /* 0x000fce0000000000 */
.L_x_14:
[----:B------:R-:W-:Y:S01]  /*10c0*/  LEA R0, R7, 0xc0800000, 0x17 ;  /* 0xc080000007007811 */ /* 0x000fe200078eb8ff */
[----:B------:R-:W-:-:S04]  /*10d0*/  VIADD R6, R6, 0xffffff81 ;  /* 0xffffff8106067836 */ /* 0x000fc80000000000 */
[----:B0-----:R-:W-:Y:S01]  /*10e0*/  IMAD.IADD R9, R9, 0x1, -R0 ;  /* 0x0000000109097824 */ /* 0x001fe200078e0a00 */
[C---:B------:R-:W-:Y:S01]  /*10f0*/  IADD3 R7, PT, PT, R6.reuse, 0x7f, -R7 ;  /* 0x0000007f06077810 */ /* 0x040fe20007ffe807 */
[----:B------:R-:W-:Y:S02]  /*1100*/  IMAD R0, R6, -0x800000, R8 ;  /* 0xff80000006007824 */ /* 0x000fe400078e0208 */
[----:B------:R-:W0:Y:S01]  /*1110*/  MUFU.RCP R3, R9 ;  /* 0x0000000900037308 */ /* 0x000e220000001000 */
[----:B------:R-:W-:Y:S01]  /*1120*/  FADD.FTZ R11, -R9, -RZ ;  /* 0x800000ff090b7221 */ /* 0x000fe20000010100 */
[----:B------:R-:W-:-:S03]  /*1130*/  IMAD.IADD R7, R7, 0x1, R10 ;  /* 0x0000000107077824 */ /* 0x000fc600078e020a */
[----:B0-----:R-:W-:-:S04]  /*1140*/  FFMA R12, R3, R11, 1 ;  /* 0x3f800000030c7423 */ /* 0x001fc8000000000b */
[----:B------:R-:W-:-:S04]  /*1150*/  FFMA R12, R3, R12, R3 ;  /* 0x0000000c030c7223 */ /* 0x000fc80000000003 */
[----:B------:R-:W-:-:S04]  /*1160*/  FFMA R3, R0, R12, RZ ;  /* 0x0000000c00037223 */ /* 0x000fc800000000ff */
[----:B------:R-:W-:-:S04]  /*1170*/  FFMA R8, R11, R3, R0 ;  /* 0x000000030b087223 */ /* 0x000fc80000000000 */
[----:B------:R-:W-:-:S04]  /*1180*/  FFMA R13, R12, R8, R3 ;  /* 0x000000080c0d7223 */ /* 0x000fc80000000003 */
[----:B------:R-:W-:-:S04]  /*1190*/  FFMA R8, R11, R13, R0 ;  /* 0x0000000d0b087223 */ /* 0x000fc80000000000 */
[----:B------:R-:W-:-:S05]  /*11a0*/  FFMA R0, R12, R8, R13 ;  /* 0x000000080c007223 */ /* 0x000fca000000000d */
[----:B------:R-:W-:-:S04]  /*11b0*/  SHF.R.U32.HI R3, RZ, 0x17, R0 ;  /* 0x00000017ff037819 */ /* 0x000fc80000011600 */
[----:B------:R-:W-:-:S05]  /*11c0*/  LOP3.LUT R3, R3, 0xff, RZ, 0xc0, !PT ;  /* 0x000000ff03037812 */ /* 0x000fca00078ec0ff */
[----:B------:R-:W-:-:S04]  /*11d0*/  IMAD.IADD R9, R3, 0x1, R7 ;  /* 0x0000000103097824 */ /* 0x000fc800078e0207 */
[----:B------:R-:W-:-:S05]  /*11e0*/  VIADD R3, R9, 0xffffffff ;  /* 0xffffffff09037836 */ /* 0x000fca0000000000 */
[----:B------:R-:W-:-:S13]  /*11f0*/  ISETP.GE.U32.AND P0, PT, R3, 0xfe, PT ;  /* 0x000000fe0300780c */ /* 0x000fda0003f06070 */
[----:B------:R-:W-:Y:S05]  /*1200*/  @!P0 BRA `(.L_x_19) ;  /* 0x0000000000808947 */ /* 0x000fea0003800000 */
[----:B------:R-:W-:-:S13]  /*1210*/  ISETP.GT.AND P0, PT, R9, 0xfe, PT ;  /* 0x000000fe0900780c */ /* 0x000fda0003f04270 */
[----:B------:R-:W-:Y:S05]  /*1220*/  @P0 BRA `(.L_x_20) ;  /* 0x00000000006c0947 */ /* 0x000fea0003800000 */
[----:B------:R-:W-:-:S13]  /*1230*/  ISETP.GE.AND P0, PT, R9, 0x1, PT ;  /* 0x000000010900780c */ /* 0x000fda0003f06270 */
[----:B------:R-:W-:Y:S05]  /*1240*/  @P0 BRA `(.L_x_21) ;  /* 0x0000000000980947 */ /* 0x000fea0003800000 */
[----:B------:R-:W-:Y:S02]  /*1250*/  ISETP.GE.AND P0, PT, R9, -0x18, PT ;  /* 0xffffffe80900780c */ /* 0x000fe40003f06270 */
[----:B------:R-:W-:-:S11]  /*1260*/  LOP3.LUT R0, R0, 0x80000000, RZ, 0xc0, !PT ;  /* 0x8000000000007812 */ /* 0x000fd600078ec0ff */
[----:B------:R-:W-:Y:S05]  /*1270*/  @!P0 BRA `(.L_x_21) ;  /* 0x00000000008c8947 */ /* 0x000fea0003800000 */
[CCC-:B------:R-:W-:Y:S01]  /*1280*/  FFMA.RZ R3, R12.reuse, R8.reuse, R13.reuse ;  /* 0x000000080c037223 */ /* 0x1c0fe2000000c00d */
[CCC-:B------:R-:W-:Y:S01]  /*1290*/  FFMA.RM R6, R12.reuse, R8.reuse, R13.reuse ;  /* 0x000000080c067223 */ /* 0x1c0fe2000000400d */
[C---:B------:R-:W-:Y:S02]  /*12a0*/  ISETP.NE.AND P2, PT, R9.reuse, RZ, PT ;  /* 0x000000ff0900720c */ /* 0x040fe40003f45270 */
[----:B------:R-:W-:Y:S02]  /*12b0*/  ISETP.NE.AND P1, PT, R9, RZ, PT ;  /* 0x000000ff0900720c */ /* 0x000fe40003f25270 */
[----:B------:R-:W-:Y:S01]  /*12c0*/  LOP3.LUT R7, R3, 0x7fffff, RZ, 0xc0, !PT ;  /* 0x007fffff03077812 */ /* 0x000fe200078ec0ff */
[----:B------:R-:W-:Y:S01]  /*12d0*/  FFMA.RP R3, R12, R8, R13 ;  /* 0x000000080c037223 */ /* 0x000fe2000000800d */
[----:B------:R-:W-:Y:S02]  /*12e0*/  VIADD R8, R9, 0x20 ;  /* 0x0000002009087836 */ /* 0x000fe40000000000 */
[----:B------:R-:W-:Y:S01]  /*12f0*/  LOP3.LUT R7, R7, 0x800000, RZ, 0xfc, !PT ;  /* 0x0080000007077812 */ /* 0x000fe200078efcff */
[----:B------:R-:W-:Y:S01]  /*1300*/  IMAD.MOV R9, RZ, RZ, -R9 ;  /* 0x000000ffff097224 */ /* 0x000fe200078e0a09 */
[----:B------:R-:W-:-:S02]  /*1310*/  FSETP.NEU.FTZ.AND P0, PT, R3, R6, PT ;  /* 0x000000060300720b */ /* 0x000fc40003f1d000 */
[----:B------:R-:W-:Y:S02]  /*1320*/  SHF.L.U32 R8, R7, R8, RZ ;  /* 0x0000000807087219 */ /* 0x000fe400000006ff */
[----:B------:R-:W-:Y:S02]  /*1330*/  SEL R6, R9, RZ, P2 ;  /* 0x000000ff09067207 */ /* 0x000fe40001000000 */
[----:B------:R-:W-:Y:S02]  /*1340*/  ISETP.NE.AND P1, PT, R8, RZ, P1 ;  /* 0x000000ff0800720c */ /* 0x000fe40000f25270 */
[----:B------:R-:W-:Y:S02]  /*1350*/  SHF.R.U32.HI R6, RZ, R6, R7 ;  /* 0x00000006ff067219 */ /* 0x000fe40000011607 */
[----:B------:R-:W-:Y:S02]  /*1360*/  PLOP3.LUT P0, PT, P0, P1, PT, 0xf8, 0x8f ;  /* 0x00000000008f781c */ /* 0x000fe40000703f70 */
[----:B------:R-:W-:-:S02]  /*1370*/  SHF.R.U32.HI R8, RZ, 0x1, R6 ;  /* 0x00000001ff087819 */ /* 0x000fc40000011606 */
[----:B------:R-:W-:-:S04]  /*1380*/  SEL R3, RZ, 0x1, !P0 ;  /* 0x00000001ff037807 */ /* 0x000fc80004000000 */
[----:B------:R-:W-:-:S04]  /*1390*/  LOP3.LUT R3, R3, 0x1, R8, 0xf8, !PT ;  /* 0x0000000103037812 */ /* 0x000fc800078ef808 */
[----:B------:R-:W-:-:S05]  /*13a0*/  LOP3.LUT R3, R3, R6, RZ, 0xc0, !PT ;  /* 0x0000000603037212 */ /* 0x000fca00078ec0ff */
[----:B------:R-:W-:-:S05]  /*13b0*/  IMAD.IADD R3, R8, 0x1, R3 ;  /* 0x0000000108037824 */ /* 0x000fca00078e0203 */
[----:B------:R-:W-:Y:S01]  /*13c0*/  LOP3.LUT R0, R3, R0, RZ, 0xfc, !PT ;  /* 0x0000000003007212 */ /* 0x000fe200078efcff */
[----:B------:R-:W-:Y:S06]  /*13d0*/  BRA `(.L_x_21) ;  /* 0x0000000000347947 */ /* 0x000fec0003800000 */
.L_x_20:
[----:B------:R-:W-:-:S04]  /*13e0*/  LOP3.LUT R0, R0, 0x80000000, RZ, 0xc0, !PT ;  /* 0x8000000000007812 */ /* 0x000fc800078ec0ff */
[----:B------:R-:W-:Y:S01]  /*13f0*/  LOP3.LUT R0, R0, 0x7f800000, RZ, 0xfc, !PT ;  /* 0x7f80000000007812 */ /* 0x000fe200078efcff */
[----:B------:R-:W-:Y:S06]  /*1400*/  BRA `(.L_x_21) ;  /* 0x0000000000287947 */ /* 0x000fec0003800000 */
.L_x_19:
[----:B------:R-:W-:Y:S01]  /*1410*/  IMAD R0, R7, 0x800000, R0 ;  /* 0x0080000007007824 */ /* 0x000fe200078e0200 */
[----:B------:R-:W-:Y:S06]  /*1420*/  BRA `(.L_x_21) ;  /* 0x0000000000207947 */ /* 0x000fec0003800000 */
.L_x_18:
[----:B------:R-:W-:-:S04]  /*1430*/  LOP3.LUT R0, R9, 0x80000000, R8, 0x48, !PT ;  /* 0x8000000009007812 */ /* 0x000fc800078e4808 */
[----:B------:R-:W-:Y:S01]  /*1440*/  LOP3.LUT R0, R0, 0x7f800000, RZ, 0xfc, !PT ;  /* 0x7f80000000007812 */ /* 0x000fe200078efcff */
[----:B------:R-:W-:Y:S06]  /*1450*/  BRA `(.L_x_21) ;  /* 0x0000000000147947 */ /* 0x000fec0003800000 */
.L_x_17:
[----:B------:R-:W-:Y:S01]  /*1460*/  LOP3.LUT R0, R9, 0x80000000, R8, 0x48, !PT ;  /* 0x8000000009007812 */ /* 0x000fe200078e4808 */
[----:B------:R-:W-:Y:S06]  /*1470*/  BRA `(.L_x_21) ;  /* 0x00000000000c7947 */ /* 0x000fec0003800000 */
.L_x_16:
[----:B------:R-:W0:Y:S01]  /*1480*/  MUFU.RSQ R0, -QNAN ;  /* 0xffc0000000007908 */ /* 0x000e220000001400 */
[----:B------:R-:W-:Y:S05]  /*1490*/  BRA `(.L_x_21) ;  /* 0x0000000000047947 */ /* 0x000fea0003800000 */
.L_x_15:
[----:B------:R-:W-:-:S07]  /*14a0*/  FADD.FTZ R0, R0, R3 ;  /* 0x0000000300007221 */ /* 0x000fce0000010000 */
.L_x_21:
[----:B------:R-:W-:-:S04]  /*14b0*/  IMAD.MOV.U32 R3, RZ, RZ, 0x0 ;  /* 0x00000000ff037424 */ /* 0x000fc800078e00ff */
[----:B0-----:R-:W-:Y:S05]  /*14c0*/  RET.REL.NODEC R2 `(hotspot) ;  /* 0xffffffe802cc7950 */ /* 0x001fea0003c3ffff */
.L_x_22:
[----:B------:R-:W-:-:S00]  /*14d0*/  BRA `(.L_x_22) ;  /* 0xfffffffc00fc7947 */ /* 0x000fc0000383ffff */
[----:B------:R-:W-:-:S00]  /*14e0*/  NOP ;  /* 0x0000000000007918 */ /* 0x000fc00000000000 */
        /* <DEDUP_REMOVED lines=9> */
.L_x_24:


//--------------------- .nv.shared.hotspot        --------------------------
	.section	.nv.shared.hotspot,"aw",@nobits
	.sectionflags	@""
	.align	4
.nv.shared.hotspot:
	.zero		4096


//--------------------- .nv.shared.reserved.0     --------------------------
	.section	.nv.shared.reserved.0,"aw",@nobits
	.weak		__nv_reservedSMEM_offset_0_alias
	.size		__nv_reservedSMEM_offset_0_alias, 0, 64
	.other		__nv_reservedSMEM_offset_0_alias,@"STO_CUDA_RESERVED_SHARED STV_DEFAULT"
__nv_reservedSMEM_offset_0_alias:
	.zero		0
	.zero		64


//--------------------- .nv.constant0.hotspot     --------------------------
	.section	.nv.constant0.hotspot,"a",@progbits
	.sectionflags	@""
	.align	4
.nv.constant0.hotspot:
	.zero		964


//--------------------- SYMBOLS --------------------------

	.type		.nv.reservedSmem.offset0,@object
	.size		.nv.reservedSmem.offset0,0x4
	.type		.nv.reservedSmem.cap,@object
	.size		.nv.reservedSmem.cap,0x4
